//
// Generated by NVIDIA NVVM Compiler
//
// Compiler Build ID: CL-36424714
// Cuda compilation tools, release 13.0, V13.0.88
// Based on NVVM 20.0.0
//

.version 9.0
.target sm_100
.address_size 64

	// .globl	_Z11addThreadIdPj

.visible .entry _Z11addThreadIdPj(
	.param .u64 .ptr .align 1 _Z11addThreadIdPj_param_0
)
{
	.reg .pred 	%p<2>;
	.reg .b32 	%r<5>;
	.reg .b64 	%rd<5>;

	ld.param.u64 	%rd1, [_Z11addThreadIdPj_param_0];
	mov.u32 	%r2, %tid.x;
	mov.u32 	%r3, %ctaid.x;
	mov.u32 	%r4, %ntid.x;
	mad.lo.s32 	%r1, %r3, %r4, %r2;
	setp.gt.u32 	%p1, %r1, 1023;
	@%p1 bra 	$L__BB0_2;
	cvta.to.global.u64 	%rd2, %rd1;
	mul.wide.u32 	%rd3, %r1, 4;
	add.s64 	%rd4, %rd2, %rd3;
	st.global.u32 	[%rd4], %r1;
$L__BB0_2:
	ret;

}


// ===== COMPILED SASS (sm_100) =====

	.target	sm_100

	.elftype	@"ET_EXEC"


//--------------------- .note.nv.tkinfo           --------------------------
	.section	.note.nv.tkinfo,"",@"SHT_NOTE"
	.sectionflags	@"SHF_NOTE_NV_TKINFO"
	.tkinfo
        /*0018*/ 	.word	0x00000002
        /*0030*/ 	.string	""
        /*0030*/ 	.string	"ptxas"
        /*0030*/ 	.string	"Cuda compilation tools, release 13.0, V13.0.88"
        /*0030*/ 	.string	"Build cuda_13.0.r13.0/compiler.36424714_0"
        /*0030*/ 	.string	"-arch sm_100 -m 64 "



//--------------------- .note.nv.cuinfo           --------------------------
	.section	.note.nv.cuinfo,"",@"SHT_NOTE"
	.sectionflags	@"SHF_NOTE_NV_CUINFO"
        /*0018*/ 	.short	0x0002
        /*001a*/ 	.short	0x0064
        /*001c*/ 	.short	0x0082
	.zero		2


//--------------------- .nv.info                  --------------------------
	.section	.nv.info,"",@"SHT_CUDA_INFO"
	.align	4


	//----- nvinfo : EIATTR_REGCOUNT
	.align		4
        /*0000*/ 	.byte	0x04, 0x2f
        /*0002*/ 	.short	(.L_1 - .L_0)
	.align		4
.L_0:
        /*0004*/ 	.word	index@(_Z11addThreadIdPj)
        /*0008*/ 	.word	0x00000008


	//----- nvinfo : EIATTR_FRAME_SIZE
	.align		4
.L_1:
        /*000c*/ 	.byte	0x04, 0x11
        /*000e*/ 	.short	(.L_3 - .L_2)
	.align		4
.L_2:
        /*0010*/ 	.word	index@(_Z11addThreadIdPj)
        /*0014*/ 	.word	0x00000000


	//----- nvinfo : EIATTR_MIN_STACK_SIZE
	.align		4
.L_3:
        /*0018*/ 	.byte	0x04, 0x12
        /*001a*/ 	.short	(.L_5 - .L_4)
	.align		4
.L_4:
        /*001c*/ 	.word	index@(_Z11addThreadIdPj)
        /*0020*/ 	.word	0x00000000
.L_5:


//--------------------- .nv.compat                --------------------------
	.section	.nv.compat,"",@"SHT_CUDA_COMPAT_INFO"
	.align	4
        /*0000*/ 	.byte	0x02, 0x09, 0x00, 0x00, 0x02, 0x02, 0x01, 0x00, 0x02, 0x05, 0x05, 0x00, 0x03, 0x07, 0x01, 0x01
        /*0010*/ 	.byte	0x02, 0x03, 0x00, 0x00, 0x02, 0x06, 0x01, 0x00, 0x04, 0x0b, 0x08, 0x00, 0x09, 0x00, 0x00, 0x00
        /*0020*/ 	.byte	0x00, 0x00, 0x00, 0x00


//--------------------- .nv.info._Z11addThreadIdPj --------------------------
	.section	.nv.info._Z11addThreadIdPj,"",@"SHT_CUDA_INFO"
	.sectionflags	@""
	.align	4


	//----- nvinfo : EIATTR_CUDA_API_VERSION
	.align		4
        /*0000*/ 	.byte	0x04, 0x37
        /*0002*/ 	.short	(.L_7 - .L_6)
.L_6:
        /*0004*/ 	.word	0x00000082


	//----- nvinfo : EIATTR_KPARAM_INFO
	.align		4
.L_7:
        /*0008*/ 	.byte	0x04, 0x17
        /*000a*/ 	.short	(.L_9 - .L_8)
.L_8:
        /*000c*/ 	.word	0x00000000
        /*0010*/ 	.short	0x0000
        /*0012*/ 	.short	0x0000
        /*0014*/ 	.byte	0x00, 0xf5, 0x21, 0x00


	//----- nvinfo : EIATTR_SPARSE_MMA_MASK
	.align		4
.L_9:
        /*0018*/ 	.byte	0x03, 0x50
        /*001a*/ 	.short	0x0000


	//----- nvinfo : EIATTR_MAXREG_COUNT
	.align		4
        /*001c*/ 	.byte	0x03, 0x1b
        /*001e*/ 	.short	0x00ff


	//----- nvinfo : EIATTR_MERCURY_ISA_VERSION
	.align		4
        /*0020*/ 	.byte	0x03, 0x5f
        /*0022*/ 	.short	0x0101


	//----- nvinfo : EIATTR_VRC_CTA_INIT_COUNT
	.align		4
        /*0024*/ 	.byte	0x02, 0x4a
	.zero		1
	.zero		1


	//----- nvinfo : EIATTR_EXIT_INSTR_OFFSETS
	.align		4
        /*0028*/ 	.byte	0x04, 0x1c
        /*002a*/ 	.short	(.L_11 - .L_10)


	//   ....[0]....
.L_10:
        /*002c*/ 	.word	0x00000060


	//   ....[1]....
        /*0030*/ 	.word	0x000000b0


	//----- nvinfo : EIATTR_CBANK_PARAM_SIZE
	.align		4
.L_11:
        /*0034*/ 	.byte	0x03, 0x19
        /*0036*/ 	.short	0x0008


	//----- nvinfo : EIATTR_PARAM_CBANK
	.align		4
        /*0038*/ 	.byte	0x04, 0x0a
        /*003a*/ 	.short	(.L_13 - .L_12)
	.align		4
.L_12:
        /*003c*/ 	.word	index@(.nv.constant0._Z11addThreadIdPj)
        /*0040*/ 	.short	0x0380
        /*0042*/ 	.short	0x0008


	//----- nvinfo : EIATTR_SW_WAR
	.align		4
.L_13:
        /*0044*/ 	.byte	0x04, 0x36
        /*0046*/ 	.short	(.L_15 - .L_14)
.L_14:
        /*0048*/ 	.word	0x00000008
.L_15:


//--------------------- .nv.callgraph             --------------------------
	.section	.nv.callgraph,"",@"SHT_CUDA_CALLGRAPH"
	.align	4
	.sectionentsize	8
	.align		4
        /*0000*/ 	.word	0x00000000
	.align		4
        /*0004*/ 	.word	0xffffffff
	.align		4
        /*0008*/ 	.word	0x00000000
	.align		4
        /*000c*/ 	.word	0xfffffffe
	.align		4
        /*0010*/ 	.word	0x00000000
	.align		4
        /*0014*/ 	.word	0xfffffffd
	.align		4
        /*0018*/ 	.word	0x00000000
	.align		4
        /*001c*/ 	.word	0xfffffffc


//--------------------- .text._Z11addThreadIdPj   --------------------------
	.section	.text._Z11addThreadIdPj,"ax",@progbits
	.align	128
        .global         _Z11addThreadIdPj
        .type           _Z11addThreadIdPj,@function
        .size           _Z11addThreadIdPj,(.L_x_1 - _Z11addThreadIdPj)
        .other          _Z11addThreadIdPj,@"STO_CUDA_ENTRY STV_DEFAULT"
_Z11addThreadIdPj:
.text._Z11addThreadIdPj:
[----:B------:R-:W-:Y:S01]  /*0000*/  LDC R1, c[0x0][0x37c] ;  /* 0x0000df00ff017b82 */ /* 0x000fe20000000800 */
[----:B------:R-:W0:Y:S07]  /*0010*/  S2R R5, SR_TID.X ;  /* 0x0000000000057919 */ /* 0x000e2e0000002100 */
[----:B------:R-:W0:Y:S08]  /*0020*/  S2UR UR4, SR_CTAID.X ;  /* 0x00000000000479c3 */ /* 0x000e300000002500 */
[----:B------:R-:W0:Y:S02]  /*0030*/  LDC R0, c[0x0][0x360] ;  /* 0x0000d800ff007b82 */ /* 0x000e240000000800 */
[----:B0-----:R-:W-:-:S05]  /*0040*/  IMAD R5, R0, UR4, R5 ;  /* 0x0000000400057c24 */ /* 0x001fca000f8e0205 */
[----:B------:R-:W-:-:S13]  /*0050*/  ISETP.GT.U32.AND P0, PT, R5, 0x3ff, PT ;  /* 0x000003ff0500780c */ /* 0x000fda0003f04070 */
[----:B------:R-:W-:Y:S05]  /*0060*/  @P0 EXIT ;  /* 0x000000000000094d */ /* 0x000fea0003800000 */
[----:B------:R-:W0:Y:S01]  /*0070*/  LDC.64 R2, c[0x0][0x380] ;  /* 0x0000e000ff027b82 */ /* 0x000e220000000a00 */
[----:B------:R-:W1:Y:S01]  /*0080*/  LDCU.64 UR4, c[0x0][0x358] ;  /* 0x00006b00ff0477ac */ /* 0x000e620008000a00 */
[----:B0-----:R-:W-:-:S05]  /*0090*/  IMAD.WIDE.U32 R2, R5, 0x4, R2 ;  /* 0x0000000405027825 */ /* 0x001fca00078e0002 */
[----:B-1----:R-:W-:Y:S01]  /*00a0*/  STG.E desc[UR4][R2.64], R5 ;  /* 0x0000000502007986 */ /* 0x002fe2000c101904 */
[----:B------:R-:W-:Y:S05]  /*00b0*/  EXIT ;  /* 0x000000000000794d */ /* 0x000fea0003800000 */
.L_x_0:
[----:B------:R-:W-:-:S00]  /*00c0*/  BRA `(.L_x_0) ;  /* 0xfffffffc00fc7947 */ /* 0x000fc0000383ffff */
[----:B------:R-:W-:-:S00]  /*00d0*/  NOP ;  /* 0x0000000000007918 */ /* 0x000fc00000000000 */
        /* <DEDUP_REMOVED lines=10> */
.L_x_1:


//--------------------- .nv.shared.reserved.0     --------------------------
	.section	.nv.shared.reserved.0,"aw",@nobits
	.weak		__nv_reservedSMEM_offset_0_alias
	.size		__nv_reservedSMEM_offset_0_alias, 0, 64
	.other		__nv_reservedSMEM_offset_0_alias,@"STO_CUDA_RESERVED_SHARED STV_DEFAULT"
__nv_reservedSMEM_offset_0_alias:
	.zero		0
	.zero		64


//--------------------- .nv.constant0._Z11addThreadIdPj --------------------------
	.section	.nv.constant0._Z11addThreadIdPj,"a",@progbits
	.sectionflags	@""
	.align	4
.nv.constant0._Z11addThreadIdPj:
	.zero		904


//--------------------- SYMBOLS --------------------------

	.type		.nv.reservedSmem.offset0,@object
	.size		.nv.reservedSmem.offset0,0x4
